//
// Generated by NVIDIA NVVM Compiler
//
// Compiler Build ID: CL-36424714
// Cuda compilation tools, release 13.0, V13.0.88
// Based on NVVM 20.0.0
//

.version 9.0
.target sm_100
.address_size 64

	// .globl	_Z14minpool_kernelPfS_

.visible .entry _Z14minpool_kernelPfS_(
	.param .u64 .ptr .align 1 _Z14minpool_kernelPfS__param_0,
	.param .u64 .ptr .align 1 _Z14minpool_kernelPfS__param_1
)
.maxntid 1024
{
	.reg .b32 	%r<14>;
	.reg .b32 	%f<51>;
	.reg .b64 	%rd<9>;

	ld.param.u64 	%rd1, [_Z14minpool_kernelPfS__param_0];
	ld.param.u64 	%rd2, [_Z14minpool_kernelPfS__param_1];
	cvta.to.global.u64 	%rd3, %rd1;
	mov.u32 	%r1, %tid.x;
	shl.b32 	%r2, %r1, 4;
	and.b32  	%r3, %r2, 12288;
	shl.b32 	%r4, %r1, 24;
	shr.s32 	%r5, %r4, 31;
	and.b32  	%r6, %r5, 1536;
	shl.b32 	%r7, %r1, 25;
	shr.s32 	%r8, %r7, 31;
	and.b32  	%r9, %r8, 192;
	and.b32  	%r10, %r1, 63;
	or.b32  	%r11, %r3, %r10;
	or.b32  	%r12, %r11, %r6;
	or.b32  	%r13, %r12, %r9;
	mul.wide.u32 	%rd4, %r13, 4;
	add.s64 	%rd5, %rd3, %rd4;
	ld.global.nc.f32 	%f1, [%rd5];
	min.f32 	%f2, %f1, 0f7F7FFFFD;
	ld.global.nc.f32 	%f3, [%rd5+256];
	min.f32 	%f4, %f2, %f3;
	ld.global.nc.f32 	%f5, [%rd5+512];
	min.f32 	%f6, %f4, %f5;
	ld.global.nc.f32 	%f7, [%rd5+768];
	min.f32 	%f8, %f6, %f7;
	ld.global.nc.f32 	%f9, [%rd5+1024];
	min.f32 	%f10, %f8, %f9;
	ld.global.nc.f32 	%f11, [%rd5+2048];
	min.f32 	%f12, %f10, %f11;
	ld.global.nc.f32 	%f13, [%rd5+2304];
	min.f32 	%f14, %f12, %f13;
	ld.global.nc.f32 	%f15, [%rd5+2560];
	min.f32 	%f16, %f14, %f15;
	ld.global.nc.f32 	%f17, [%rd5+2816];
	min.f32 	%f18, %f16, %f17;
	ld.global.nc.f32 	%f19, [%rd5+3072];
	min.f32 	%f20, %f18, %f19;
	ld.global.nc.f32 	%f21, [%rd5+4096];
	min.f32 	%f22, %f20, %f21;
	ld.global.nc.f32 	%f23, [%rd5+4352];
	min.f32 	%f24, %f22, %f23;
	ld.global.nc.f32 	%f25, [%rd5+4608];
	min.f32 	%f26, %f24, %f25;
	ld.global.nc.f32 	%f27, [%rd5+4864];
	min.f32 	%f28, %f26, %f27;
	ld.global.nc.f32 	%f29, [%rd5+5120];
	min.f32 	%f30, %f28, %f29;
	ld.global.nc.f32 	%f31, [%rd5+6144];
	min.f32 	%f32, %f30, %f31;
	ld.global.nc.f32 	%f33, [%rd5+6400];
	min.f32 	%f34, %f32, %f33;
	ld.global.nc.f32 	%f35, [%rd5+6656];
	min.f32 	%f36, %f34, %f35;
	ld.global.nc.f32 	%f37, [%rd5+6912];
	min.f32 	%f38, %f36, %f37;
	ld.global.nc.f32 	%f39, [%rd5+7168];
	min.f32 	%f40, %f38, %f39;
	ld.global.nc.f32 	%f41, [%rd5+8192];
	min.f32 	%f42, %f40, %f41;
	ld.global.nc.f32 	%f43, [%rd5+8448];
	min.f32 	%f44, %f42, %f43;
	ld.global.nc.f32 	%f45, [%rd5+8704];
	min.f32 	%f46, %f44, %f45;
	ld.global.nc.f32 	%f47, [%rd5+8960];
	min.f32 	%f48, %f46, %f47;
	ld.global.nc.f32 	%f49, [%rd5+9216];
	min.f32 	%f50, %f48, %f49;
	cvta.to.global.u64 	%rd6, %rd2;
	mul.wide.u32 	%rd7, %r1, 4;
	add.s64 	%rd8, %rd6, %rd7;
	st.global.f32 	[%rd8], %f50;
	ret;

}


// ===== COMPILED SASS (sm_100) =====

	.target	sm_100

	.elftype	@"ET_EXEC"


//--------------------- .note.nv.tkinfo           --------------------------
	.section	.note.nv.tkinfo,"",@"SHT_NOTE"
	.sectionflags	@"SHF_NOTE_NV_TKINFO"
	.tkinfo
        /*0018*/ 	.word	0x00000002
        /*0030*/ 	.string	""
        /*0030*/ 	.string	"ptxas"
        /*0030*/ 	.string	"Cuda compilation tools, release 13.0, V13.0.88"
        /*0030*/ 	.string	"Build cuda_13.0.r13.0/compiler.36424714_0"
        /*0030*/ 	.string	"-arch sm_100 -m 64 "



//--------------------- .note.nv.cuinfo           --------------------------
	.section	.note.nv.cuinfo,"",@"SHT_NOTE"
	.sectionflags	@"SHF_NOTE_NV_CUINFO"
        /*0018*/ 	.short	0x0002
        /*001a*/ 	.short	0x0064
        /*001c*/ 	.short	0x0082
	.zero		2


//--------------------- .nv.info                  --------------------------
	.section	.nv.info,"",@"SHT_CUDA_INFO"
	.align	4


	//----- nvinfo : EIATTR_REGCOUNT
	.align		4
        /*0000*/ 	.byte	0x04, 0x2f
        /*0002*/ 	.short	(.L_1 - .L_0)
	.align		4
.L_0:
        /*0004*/ 	.word	index@(_Z14minpool_kernelPfS_)
        /*0008*/ 	.word	0x0000001e


	//----- nvinfo : EIATTR_FRAME_SIZE
	.align		4
.L_1:
        /*000c*/ 	.byte	0x04, 0x11
        /*000e*/ 	.short	(.L_3 - .L_2)
	.align		4
.L_2:
        /*0010*/ 	.word	index@(_Z14minpool_kernelPfS_)
        /*0014*/ 	.word	0x00000000


	//----- nvinfo : EIATTR_MIN_STACK_SIZE
	.align		4
.L_3:
        /*0018*/ 	.byte	0x04, 0x12
        /*001a*/ 	.short	(.L_5 - .L_4)
	.align		4
.L_4:
        /*001c*/ 	.word	index@(_Z14minpool_kernelPfS_)
        /*0020*/ 	.word	0x00000000
.L_5:


//--------------------- .nv.compat                --------------------------
	.section	.nv.compat,"",@"SHT_CUDA_COMPAT_INFO"
	.align	4
        /*0000*/ 	.byte	0x02, 0x09, 0x00, 0x00, 0x02, 0x02, 0x01, 0x00, 0x02, 0x05, 0x05, 0x00, 0x03, 0x07, 0x01, 0x01
        /*0010*/ 	.byte	0x02, 0x03, 0x00, 0x00, 0x02, 0x06, 0x01, 0x00, 0x04, 0x0b, 0x08, 0x00, 0x09, 0x00, 0x00, 0x00
        /*0020*/ 	.byte	0x00, 0x00, 0x00, 0x00


//--------------------- .nv.info._Z14minpool_kernelPfS_ --------------------------
	.section	.nv.info._Z14minpool_kernelPfS_,"",@"SHT_CUDA_INFO"
	.sectionflags	@""
	.align	4


	//----- nvinfo : EIATTR_CUDA_API_VERSION
	.align		4
        /*0000*/ 	.byte	0x04, 0x37
        /*0002*/ 	.short	(.L_7 - .L_6)
.L_6:
        /*0004*/ 	.word	0x00000082


	//----- nvinfo : EIATTR_KPARAM_INFO
	.align		4
.L_7:
        /*0008*/ 	.byte	0x04, 0x17
        /*000a*/ 	.short	(.L_9 - .L_8)
.L_8:
        /*000c*/ 	.word	0x00000000
        /*0010*/ 	.short	0x0001
        /*0012*/ 	.short	0x0008
        /*0014*/ 	.byte	0x00, 0xf5, 0x21, 0x00


	//----- nvinfo : EIATTR_KPARAM_INFO
	.align		4
.L_9:
        /*0018*/ 	.byte	0x04, 0x17
        /*001a*/ 	.short	(.L_11 - .L_10)
.L_10:
        /*001c*/ 	.word	0x00000000
        /*0020*/ 	.short	0x0000
        /*0022*/ 	.short	0x0000
        /*0024*/ 	.byte	0x00, 0xf5, 0x21, 0x00


	//----- nvinfo : EIATTR_SPARSE_MMA_MASK
	.align		4
.L_11:
        /*0028*/ 	.byte	0x03, 0x50
        /*002a*/ 	.short	0x0000


	//----- nvinfo : EIATTR_MAXREG_COUNT
	.align		4
        /*002c*/ 	.byte	0x03, 0x1b
        /*002e*/ 	.short	0x0040


	//----- nvinfo : EIATTR_MERCURY_ISA_VERSION
	.align		4
        /*0030*/ 	.byte	0x03, 0x5f
        /*0032*/ 	.short	0x0101


	//----- nvinfo : EIATTR_VRC_CTA_INIT_COUNT
	.align		4
        /*0034*/ 	.byte	0x02, 0x4a
	.zero		1
	.zero		1


	//----- nvinfo : EIATTR_EXIT_INSTR_OFFSETS
	.align		4
        /*0038*/ 	.byte	0x04, 0x1c
        /*003a*/ 	.short	(.L_13 - .L_12)


	//   ....[0]....
.L_12:
        /*003c*/ 	.word	0x00000370


	//----- nvinfo : EIATTR_MAX_THREADS
	.align		4
.L_13:
        /*0040*/ 	.byte	0x04, 0x05
        /*0042*/ 	.short	(.L_15 - .L_14)
.L_14:
        /*0044*/ 	.word	0x00000400
        /*0048*/ 	.word	0x00000001
        /*004c*/ 	.word	0x00000001


	//----- nvinfo : EIATTR_CBANK_PARAM_SIZE
	.align		4
.L_15:
        /*0050*/ 	.byte	0x03, 0x19
        /*0052*/ 	.short	0x0010


	//----- nvinfo : EIATTR_PARAM_CBANK
	.align		4
        /*0054*/ 	.byte	0x04, 0x0a
        /*0056*/ 	.short	(.L_17 - .L_16)
	.align		4
.L_16:
        /*0058*/ 	.word	index@(.nv.constant0._Z14minpool_kernelPfS_)
        /*005c*/ 	.short	0x0380
        /*005e*/ 	.short	0x0010


	//----- nvinfo : EIATTR_SW_WAR
	.align		4
.L_17:
        /*0060*/ 	.byte	0x04, 0x36
        /*0062*/ 	.short	(.L_19 - .L_18)
.L_18:
        /*0064*/ 	.word	0x00000008
.L_19:


//--------------------- .nv.callgraph             --------------------------
	.section	.nv.callgraph,"",@"SHT_CUDA_CALLGRAPH"
	.align	4
	.sectionentsize	8
	.align		4
        /*0000*/ 	.word	0x00000000
	.align		4
        /*0004*/ 	.word	0xffffffff
	.align		4
        /*0008*/ 	.word	0x00000000
	.align		4
        /*000c*/ 	.word	0xfffffffe
	.align		4
        /*0010*/ 	.word	0x00000000
	.align		4
        /*0014*/ 	.word	0xfffffffd
	.align		4
        /*0018*/ 	.word	0x00000000
	.align		4
        /*001c*/ 	.word	0xfffffffc


//--------------------- .text._Z14minpool_kernelPfS_ --------------------------
	.section	.text._Z14minpool_kernelPfS_,"ax",@progbits
	.align	128
        .global         _Z14minpool_kernelPfS_
        .type           _Z14minpool_kernelPfS_,@function
        .size           _Z14minpool_kernelPfS_,(.L_x_1 - _Z14minpool_kernelPfS_)
        .other          _Z14minpool_kernelPfS_,@"STO_CUDA_ENTRY STV_DEFAULT"
_Z14minpool_kernelPfS_:
.text._Z14minpool_kernelPfS_:
[----:B------:R-:W-:Y:S01]  /*0000*/  LDC R1, c[0x0][0x37c] ;  /* 0x0000df00ff017b82 */ /* 0x000fe20000000800 */
[----:B------:R-:W0:Y:S07]  /*0010*/  S2R R7, SR_TID.X ;  /* 0x0000000000077919 */ /* 0x000e2e0000002100 */
[----:B------:R-:W1:Y:S01]  /*0020*/  LDC.64 R4, c[0x0][0x380] ;  /* 0x0000e000ff047b82 */ /* 0x000e620000000a00 */
[----:B------:R-:W2:Y:S01]  /*0030*/  LDCU.64 UR4, c[0x0][0x358] ;  /* 0x00006b00ff0477ac */ /* 0x000ea20008000a00 */
[----:B0-----:R-:W-:-:S02]  /*0040*/  IMAD.SHL.U32 R0, R7, 0x10, RZ ;  /* 0x0000001007007824 */ /* 0x001fc400078e00ff */
[----:B------:R-:W-:-:S03]  /*0050*/  IMAD.SHL.U32 R2, R7, 0x1000000, RZ ;  /* 0x0100000007027824 */ /* 0x000fc600078e00ff */
[----:B------:R-:W-:Y:S02]  /*0060*/  LOP3.LUT R0, R0, 0x3000, RZ, 0xc0, !PT ;  /* 0x0000300000007812 */ /* 0x000fe400078ec0ff */
[----:B------:R-:W-:Y:S02]  /*0070*/  SHF.R.S32.HI R2, RZ, 0x1f, R2 ;  /* 0x0000001fff027819 */ /* 0x000fe40000011402 */
[----:B------:R-:W-:Y:S01]  /*0080*/  LOP3.LUT R3, R0, 0x3f, R7, 0xf8, !PT ;  /* 0x0000003f00037812 */ /* 0x000fe200078ef807 */
[----:B------:R-:W-:-:S03]  /*0090*/  IMAD.SHL.U32 R0, R7, 0x2000000, RZ ;  /* 0x0200000007007824 */ /* 0x000fc600078e00ff */
[----:B------:R-:W-:Y:S02]  /*00a0*/  LOP3.LUT R3, R3, 0x600, R2, 0xf8, !PT ;  /* 0x0000060003037812 */ /* 0x000fe400078ef802 */
[----:B------:R-:W-:-:S04]  /*00b0*/  SHF.R.S32.HI R0, RZ, 0x1f, R0 ;  /* 0x0000001fff007819 */ /* 0x000fc80000011400 */
[----:B------:R-:W-:-:S05]  /*00c0*/  LOP3.LUT R3, R3, 0xc0, R0, 0xf8, !PT ;  /* 0x000000c003037812 */ /* 0x000fca00078ef800 */
[----:B-1----:R-:W-:-:S05]  /*00d0*/  IMAD.WIDE.U32 R4, R3, 0x4, R4 ;  /* 0x0000000403047825 */ /* 0x002fca00078e0004 */
[----:B--2---:R-:W2:Y:S04]  /*00e0*/  LDG.E.CONSTANT R14, desc[UR4][R4.64] ;  /* 0x00000004040e7981 */ /* 0x004ea8000c1e9900 */
[----:B------:R-:W2:Y:S04]  /*00f0*/  LDG.E.CONSTANT R19, desc[UR4][R4.64+0x100] ;  /* 0x0001000404137981 */ /* 0x000ea8000c1e9900 */
[----:B------:R-:W3:Y:S04]  /*0100*/  LDG.E.CONSTANT R27, desc[UR4][R4.64+0x200] ;  /* 0x00020004041b7981 */ /* 0x000ee8000c1e9900 */
[----:B------:R-:W3:Y:S04]  /*0110*/  LDG.E.CONSTANT R26, desc[UR4][R4.64+0x300] ;  /* 0x00030004041a7981 */ /* 0x000ee8000c1e9900 */
[----:B------:R-:W4:Y:S04]  /*0120*/  LDG.E.CONSTANT R22, desc[UR4][R4.64+0x400] ;  /* 0x0004000404167981 */ /* 0x000f28000c1e9900 */
[----:B------:R-:W4:Y:S04]  /*0130*/  LDG.E.CONSTANT R25, desc[UR4][R4.64+0x800] ;  /* 0x0008000404197981 */ /* 0x000f28000c1e9900 */
[----:B------:R-:W5:Y:S04]  /*0140*/  LDG.E.CONSTANT R23, desc[UR4][R4.64+0x900] ;  /* 0x0009000404177981 */ /* 0x000f68000c1e9900 */
        /* <DEDUP_REMOVED lines=15> */
[----:B------:R-:W5:Y:S01]  /*0240*/  LDG.E.CONSTANT R16, desc[UR4][R4.64+0x2300] ;  /* 0x0023000404107981 */ /* 0x000f62000c1e9900 */
[----:B--2---:R-:W-:-:S03]  /*0250*/  FMNMX3 R24, R14, 3.40282306073709652508e+38, R19, PT ;  /* 0x7f7ffffd0e187876 */ /* 0x004fc60003800013 */
[----:B------:R-:W2:Y:S04]  /*0260*/  LDG.E.CONSTANT R19, desc[UR4][R4.64+0x2200] ;  /* 0x0022000404137981 */ /* 0x000ea8000c1e9900 */
[----:B------:R-:W2:Y:S01]  /*0270*/  LDG.E.CONSTANT R14, desc[UR4][R4.64+0x2400] ;  /* 0x00240004040e7981 */ /* 0x000ea2000c1e9900 */
[----:B---3--:R-:W-:-:S04]  /*0280*/  FMNMX3 R24, R24, R27, R26, PT ;  /* 0x0000001b18187276 */ /* 0x008fc8000380001a */
[----:B----4-:R-:W-:-:S04]  /*0290*/  FMNMX3 R22, R24, R22, R25, PT ;  /* 0x0000001618167276 */ /* 0x010fc80003800019 */
[----:B-----5:R-:W-:-:S04]  /*02a0*/  FMNMX3 R20, R22, R23, R20, PT ;  /* 0x0000001716147276 */ /* 0x020fc80003800014 */
[----:B------:R-:W-:-:S04]  /*02b0*/  FMNMX3 R18, R20, R21, R18, PT ;  /* 0x0000001514127276 */ /* 0x000fc80003800012 */
[----:B------:R-:W-:Y:S02]  /*02c0*/  FMNMX3 R18, R18, R3, R2, PT ;  /* 0x0000000312127276 */ /* 0x000fe40003800002 */
[----:B------:R-:W0:Y:S02]  /*02d0*/  LDC.64 R2, c[0x0][0x388] ;  /* 0x0000e200ff027b82 */ /* 0x000e240000000a00 */
[----:B------:R-:W-:-:S04]  /*02e0*/  FMNMX3 R0, R18, R0, R9, PT ;  /* 0x0000000012007276 */ /* 0x000fc80003800009 */
[----:B------:R-:W-:-:S04]  /*02f0*/  FMNMX3 R0, R0, R6, R11, PT ;  /* 0x0000000600007276 */ /* 0x000fc8000380000b */
[----:B------:R-:W-:-:S04]  /*0300*/  FMNMX3 R0, R0, R8, R13, PT ;  /* 0x0000000800007276 */ /* 0x000fc8000380000d */
[----:B------:R-:W-:-:S04]  /*0310*/  FMNMX3 R0, R0, R10, R15, PT ;  /* 0x0000000a00007276 */ /* 0x000fc8000380000f */
[----:B------:R-:W-:Y:S01]  /*0320*/  FMNMX3 R0, R0, R12, R17, PT ;  /* 0x0000000c00007276 */ /* 0x000fe20003800011 */
[----:B0-----:R-:W-:-:S03]  /*0330*/  IMAD.WIDE.U32 R2, R7, 0x4, R2 ;  /* 0x0000000407027825 */ /* 0x001fc600078e0002 */
[----:B--2---:R-:W-:-:S04]  /*0340*/  FMNMX3 R19, R0, R19, R16, PT ;  /* 0x0000001300137276 */ /* 0x004fc80003800010 */
[----:B------:R-:W-:-:S05]  /*0350*/  FMNMX R19, R19, R14, PT ;  /* 0x0000000e13137209 */ /* 0x000fca0003800000 */
[----:B------:R-:W-:Y:S01]  /*0360*/  STG.E desc[UR4][R2.64], R19 ;  /* 0x0000001302007986 */ /* 0x000fe2000c101904 */
[----:B------:R-:W-:Y:S05]  /*0370*/  EXIT ;  /* 0x000000000000794d */ /* 0x000fea0003800000 */
.L_x_0:
[----:B------:R-:W-:-:S00]  /*0380*/  BRA `(.L_x_0) ;  /* 0xfffffffc00fc7947 */ /* 0x000fc0000383ffff */
[----:B------:R-:W-:-:S00]  /*0390*/  NOP ;  /* 0x0000000000007918 */ /* 0x000fc00000000000 */
        /* <DEDUP_REMOVED lines=14> */
.L_x_1:


//--------------------- .nv.shared.reserved.0     --------------------------
	.section	.nv.shared.reserved.0,"aw",@nobits
	.weak		__nv_reservedSMEM_offset_0_alias
	.size		__nv_reservedSMEM_offset_0_alias, 0, 64
	.other		__nv_reservedSMEM_offset_0_alias,@"STO_CUDA_RESERVED_SHARED STV_DEFAULT"
__nv_reservedSMEM_offset_0_alias:
	.zero		0
	.zero		64


//--------------------- .nv.constant0._Z14minpool_kernelPfS_ --------------------------
	.section	.nv.constant0._Z14minpool_kernelPfS_,"a",@progbits
	.sectionflags	@""
	.align	4
.nv.constant0._Z14minpool_kernelPfS_:
	.zero		912


//--------------------- SYMBOLS --------------------------

	.type		.nv.reservedSmem.offset0,@object
	.size		.nv.reservedSmem.offset0,0x4
